//
// Generated by NVIDIA NVVM Compiler
//
// Compiler Build ID: CL-36424714
// Cuda compilation tools, release 13.0, V13.0.88
// Based on NVVM 20.0.0
//

.version 9.0
.target sm_100
.address_size 64

	// .globl	_Z7averagePdS_

.visible .entry _Z7averagePdS_(
	.param .u64 .ptr .align 1 _Z7averagePdS__param_0,
	.param .u64 .ptr .align 1 _Z7averagePdS__param_1
)
{
	.reg .pred 	%p<2>;
	.reg .b32 	%r<7>;
	.reg .b64 	%rd<10>;
	.reg .b64 	%fd<5>;

	ld.param.u64 	%rd1, [_Z7averagePdS__param_0];
	ld.param.u64 	%rd2, [_Z7averagePdS__param_1];
	mov.u32 	%r2, %tid.x;
	mov.u32 	%r3, %ntid.x;
	mov.u32 	%r4, %ctaid.x;
	mad.lo.s32 	%r1, %r3, %r4, %r2;
	add.s32 	%r5, %r1, -10485761;
	setp.lt.u32 	%p1, %r5, -10485760;
	@%p1 bra 	$L__BB0_2;
	cvta.to.global.u64 	%rd3, %rd1;
	cvta.to.global.u64 	%rd4, %rd2;
	add.s32 	%r6, %r1, -1;
	mul.wide.u32 	%rd5, %r6, 8;
	add.s64 	%rd6, %rd3, %rd5;
	ld.global.f64 	%fd1, [%rd6];
	mul.wide.u32 	%rd7, %r1, 8;
	add.s64 	%rd8, %rd3, %rd7;
	ld.global.f64 	%fd2, [%rd8+8];
	add.f64 	%fd3, %fd1, %fd2;
	mul.f64 	%fd4, %fd3, 0d3FE0000000000000;
	add.s64 	%rd9, %rd4, %rd7;
	st.global.f64 	[%rd9], %fd4;
$L__BB0_2:
	ret;

}


// ===== COMPILED SASS (sm_100) =====

	.target	sm_100

	.elftype	@"ET_EXEC"


//--------------------- .note.nv.tkinfo           --------------------------
	.section	.note.nv.tkinfo,"",@"SHT_NOTE"
	.sectionflags	@"SHF_NOTE_NV_TKINFO"
	.tkinfo
        /*0018*/ 	.word	0x00000002
        /*0030*/ 	.string	""
        /*0030*/ 	.string	"ptxas"
        /*0030*/ 	.string	"Cuda compilation tools, release 13.0, V13.0.88"
        /*0030*/ 	.string	"Build cuda_13.0.r13.0/compiler.36424714_0"
        /*0030*/ 	.string	"-arch sm_100 -m 64 "



//--------------------- .note.nv.cuinfo           --------------------------
	.section	.note.nv.cuinfo,"",@"SHT_NOTE"
	.sectionflags	@"SHF_NOTE_NV_CUINFO"
        /*0018*/ 	.short	0x0002
        /*001a*/ 	.short	0x0064
        /*001c*/ 	.short	0x0082
	.zero		2


//--------------------- .nv.info                  --------------------------
	.section	.nv.info,"",@"SHT_CUDA_INFO"
	.align	4


	//----- nvinfo : EIATTR_REGCOUNT
	.align		4
        /*0000*/ 	.byte	0x04, 0x2f
        /*0002*/ 	.short	(.L_1 - .L_0)
	.align		4
.L_0:
        /*0004*/ 	.word	index@(_Z7averagePdS_)
        /*0008*/ 	.word	0x0000000e


	//----- nvinfo : EIATTR_FRAME_SIZE
	.align		4
.L_1:
        /*000c*/ 	.byte	0x04, 0x11
        /*000e*/ 	.short	(.L_3 - .L_2)
	.align		4
.L_2:
        /*0010*/ 	.word	index@(_Z7averagePdS_)
        /*0014*/ 	.word	0x00000000


	//----- nvinfo : EIATTR_MIN_STACK_SIZE
	.align		4
.L_3:
        /*0018*/ 	.byte	0x04, 0x12
        /*001a*/ 	.short	(.L_5 - .L_4)
	.align		4
.L_4:
        /*001c*/ 	.word	index@(_Z7averagePdS_)
        /*0020*/ 	.word	0x00000000
.L_5:


//--------------------- .nv.compat                --------------------------
	.section	.nv.compat,"",@"SHT_CUDA_COMPAT_INFO"
	.align	4
        /*0000*/ 	.byte	0x02, 0x09, 0x00, 0x00, 0x02, 0x02, 0x01, 0x00, 0x02, 0x05, 0x05, 0x00, 0x03, 0x07, 0x01, 0x01
        /*0010*/ 	.byte	0x02, 0x03, 0x00, 0x00, 0x02, 0x06, 0x01, 0x00, 0x04, 0x0b, 0x08, 0x00, 0x01, 0x00, 0x00, 0x00
        /*0020*/ 	.byte	0x00, 0x00, 0x00, 0x00


//--------------------- .nv.info._Z7averagePdS_   --------------------------
	.section	.nv.info._Z7averagePdS_,"",@"SHT_CUDA_INFO"
	.sectionflags	@""
	.align	4


	//----- nvinfo : EIATTR_CUDA_API_VERSION
	.align		4
        /*0000*/ 	.byte	0x04, 0x37
        /*0002*/ 	.short	(.L_7 - .L_6)
.L_6:
        /*0004*/ 	.word	0x00000082


	//----- nvinfo : EIATTR_KPARAM_INFO
	.align		4
.L_7:
        /*0008*/ 	.byte	0x04, 0x17
        /*000a*/ 	.short	(.L_9 - .L_8)
.L_8:
        /*000c*/ 	.word	0x00000000
        /*0010*/ 	.short	0x0001
        /*0012*/ 	.short	0x0008
        /*0014*/ 	.byte	0x00, 0xf5, 0x21, 0x00


	//----- nvinfo : EIATTR_KPARAM_INFO
	.align		4
.L_9:
        /*0018*/ 	.byte	0x04, 0x17
        /*001a*/ 	.short	(.L_11 - .L_10)
.L_10:
        /*001c*/ 	.word	0x00000000
        /*0020*/ 	.short	0x0000
        /*0022*/ 	.short	0x0000
        /*0024*/ 	.byte	0x00, 0xf5, 0x21, 0x00


	//----- nvinfo : EIATTR_SPARSE_MMA_MASK
	.align		4
.L_11:
        /*0028*/ 	.byte	0x03, 0x50
        /*002a*/ 	.short	0x0000


	//----- nvinfo : EIATTR_MAXREG_COUNT
	.align		4
        /*002c*/ 	.byte	0x03, 0x1b
        /*002e*/ 	.short	0x00ff


	//----- nvinfo : EIATTR_MERCURY_ISA_VERSION
	.align		4
        /*0030*/ 	.byte	0x03, 0x5f
        /*0032*/ 	.short	0x0101


	//----- nvinfo : EIATTR_VRC_CTA_INIT_COUNT
	.align		4
        /*0034*/ 	.byte	0x02, 0x4a
	.zero		1
	.zero		1


	//----- nvinfo : EIATTR_EXIT_INSTR_OFFSETS
	.align		4
        /*0038*/ 	.byte	0x04, 0x1c
        /*003a*/ 	.short	(.L_13 - .L_12)


	//   ....[0]....
.L_12:
        /*003c*/ 	.word	0x00000070


	//   ....[1]....
        /*0040*/ 	.word	0x00000140


	//----- nvinfo : EIATTR_CBANK_PARAM_SIZE
	.align		4
.L_13:
        /*0044*/ 	.byte	0x03, 0x19
        /*0046*/ 	.short	0x0010


	//----- nvinfo : EIATTR_PARAM_CBANK
	.align		4
        /*0048*/ 	.byte	0x04, 0x0a
        /*004a*/ 	.short	(.L_15 - .L_14)
	.align		4
.L_14:
        /*004c*/ 	.word	index@(.nv.constant0._Z7averagePdS_)
        /*0050*/ 	.short	0x0380
        /*0052*/ 	.short	0x0010


	//----- nvinfo : EIATTR_SW_WAR
	.align		4
.L_15:
        /*0054*/ 	.byte	0x04, 0x36
        /*0056*/ 	.short	(.L_17 - .L_16)
.L_16:
        /*0058*/ 	.word	0x00000008
.L_17:


//--------------------- .nv.callgraph             --------------------------
	.section	.nv.callgraph,"",@"SHT_CUDA_CALLGRAPH"
	.align	4
	.sectionentsize	8
	.align		4
        /*0000*/ 	.word	0x00000000
	.align		4
        /*0004*/ 	.word	0xffffffff
	.align		4
        /*0008*/ 	.word	0x00000000
	.align		4
        /*000c*/ 	.word	0xfffffffe
	.align		4
        /*0010*/ 	.word	0x00000000
	.align		4
        /*0014*/ 	.word	0xfffffffd
	.align		4
        /*0018*/ 	.word	0x00000000
	.align		4
        /*001c*/ 	.word	0xfffffffc


//--------------------- .text._Z7averagePdS_      --------------------------
	.section	.text._Z7averagePdS_,"ax",@progbits
	.align	128
        .global         _Z7averagePdS_
        .type           _Z7averagePdS_,@function
        .size           _Z7averagePdS_,(.L_x_1 - _Z7averagePdS_)
        .other          _Z7averagePdS_,@"STO_CUDA_ENTRY STV_DEFAULT"
_Z7averagePdS_:
.text._Z7averagePdS_:
[----:B------:R-:W-:Y:S01]  /*0000*/  LDC R1, c[0x0][0x37c] ;  /* 0x0000df00ff017b82 */ /* 0x000fe20000000800 */
[----:B------:R-:W0:Y:S01]  /*0010*/  S2R R11, SR_TID.X ;  /* 0x00000000000b7919 */ /* 0x000e220000002100 */
[----:B------:R-:W0:Y:S01]  /*0020*/  LDCU UR4, c[0x0][0x360] ;  /* 0x00006c00ff0477ac */ /* 0x000e220008000800 */
[----:B------:R-:W0:Y:S02]  /*0030*/  S2R R0, SR_CTAID.X ;  /* 0x0000000000007919 */ /* 0x000e240000002500 */
[----:B0-----:R-:W-:-:S05]  /*0040*/  IMAD R11, R0, UR4, R11 ;  /* 0x00000004000b7c24 */ /* 0x001fca000f8e020b */
[----:B------:R-:W-:-:S04]  /*0050*/  IADD3 R0, PT, PT, R11, -0xa00001, RZ ;  /* 0xff5fffff0b007810 */ /* 0x000fc80007ffe0ff */
[----:B------:R-:W-:-:S13]  /*0060*/  ISETP.GE.U32.AND P0, PT, R0, -0xa00000, PT ;  /* 0xff6000000000780c */ /* 0x000fda0003f06070 */
[----:B------:R-:W-:Y:S05]  /*0070*/  @!P0 EXIT ;  /* 0x000000000000894d */ /* 0x000fea0003800000 */
[----:B------:R-:W0:Y:S01]  /*0080*/  LDC.64 R4, c[0x0][0x380] ;  /* 0x0000e000ff047b82 */ /* 0x000e220000000a00 */
[----:B------:R-:W1:Y:S01]  /*0090*/  LDCU.64 UR4, c[0x0][0x358] ;  /* 0x00006b00ff0477ac */ /* 0x000e620008000a00 */
[----:B------:R-:W-:-:S06]  /*00a0*/  IADD3 R3, PT, PT, R11, -0x1, RZ ;  /* 0xffffffff0b037810 */ /* 0x000fcc0007ffe0ff */
[----:B------:R-:W2:Y:S01]  /*00b0*/  LDC.64 R8, c[0x0][0x388] ;  /* 0x0000e200ff087b82 */ /* 0x000ea20000000a00 */
[----:B0-----:R-:W-:-:S04]  /*00c0*/  IMAD.WIDE.U32 R2, R3, 0x8, R4 ;  /* 0x0000000803027825 */ /* 0x001fc800078e0004 */
[C---:B------:R-:W-:Y:S02]  /*00d0*/  IMAD.WIDE.U32 R4, R11.reuse, 0x8, R4 ;  /* 0x000000080b047825 */ /* 0x040fe400078e0004 */
[----:B-1----:R-:W3:Y:S04]  /*00e0*/  LDG.E.64 R2, desc[UR4][R2.64] ;  /* 0x0000000402027981 */ /* 0x002ee8000c1e1b00 */
[----:B------:R-:W3:Y:S01]  /*00f0*/  LDG.E.64 R4, desc[UR4][R4.64+0x8] ;  /* 0x0000080404047981 */ /* 0x000ee2000c1e1b00 */
[----:B--2---:R-:W-:Y:S01]  /*0100*/  IMAD.WIDE.U32 R8, R11, 0x8, R8 ;  /* 0x000000080b087825 */ /* 0x004fe200078e0008 */
[----:B---3--:R-:W-:-:S08]  /*0110*/  DADD R6, R2, R4 ;  /* 0x0000000002067229 */ /* 0x008fd00000000004 */
[----:B------:R-:W-:-:S07]  /*0120*/  DMUL R6, R6, 0.5 ;  /* 0x3fe0000006067828 */ /* 0x000fce0000000000 */
[----:B------:R-:W-:Y:S01]  /*0130*/  STG.E.64 desc[UR4][R8.64], R6 ;  /* 0x0000000608007986 */ /* 0x000fe2000c101b04 */
[----:B------:R-:W-:Y:S05]  /*0140*/  EXIT ;  /* 0x000000000000794d */ /* 0x000fea0003800000 */
.L_x_0:
[----:B------:R-:W-:-:S00]  /*0150*/  BRA `(.L_x_0) ;  /* 0xfffffffc00fc7947 */ /* 0x000fc0000383ffff */
[----:B------:R-:W-:-:S00]  /*0160*/  NOP ;  /* 0x0000000000007918 */ /* 0x000fc00000000000 */
        /* <DEDUP_REMOVED lines=9> */
.L_x_1:


//--------------------- .nv.shared.reserved.0     --------------------------
	.section	.nv.shared.reserved.0,"aw",@nobits
	.weak		__nv_reservedSMEM_offset_0_alias
	.size		__nv_reservedSMEM_offset_0_alias, 0, 64
	.other		__nv_reservedSMEM_offset_0_alias,@"STO_CUDA_RESERVED_SHARED STV_DEFAULT"
__nv_reservedSMEM_offset_0_alias:
	.zero		0
	.zero		64


//--------------------- .nv.constant0._Z7averagePdS_ --------------------------
	.section	.nv.constant0._Z7averagePdS_,"a",@progbits
	.sectionflags	@""
	.align	4
.nv.constant0._Z7averagePdS_:
	.zero		912


//--------------------- SYMBOLS --------------------------

	.type		.nv.reservedSmem.offset0,@object
	.size		.nv.reservedSmem.offset0,0x4
